//
// Generated by NVIDIA NVVM Compiler
//
// Compiler Build ID: CL-36424714
// Cuda compilation tools, release 13.0, V13.0.88
// Based on NVVM 20.0.0
//

.version 9.0
.target sm_100
.address_size 64

	// .globl	_Z6reducePfS_i
// _ZZ12block_reduceILi128EEffE4smem has been demoted

.visible .entry _Z6reducePfS_i(
	.param .u64 .ptr .align 1 _Z6reducePfS_i_param_0,
	.param .u64 .ptr .align 1 _Z6reducePfS_i_param_1,
	.param .u32 _Z6reducePfS_i_param_2
)
{
	.reg .pred 	%p<15>;
	.reg .b32 	%r<33>;
	.reg .b32 	%f<29>;
	.reg .b64 	%rd<9>;
	// demoted variable
	.shared .align 4 .b8 _ZZ12block_reduceILi128EEffE4smem[16];
	ld.param.u64 	%rd1, [_Z6reducePfS_i_param_0];
	ld.param.u64 	%rd2, [_Z6reducePfS_i_param_1];
	ld.param.u32 	%r5, [_Z6reducePfS_i_param_2];
	mov.u32 	%r6, %ntid.x;
	mov.u32 	%r1, %ctaid.x;
	mov.u32 	%r2, %tid.x;
	mad.lo.s32 	%r3, %r6, %r1, %r2;
	setp.ge.s32 	%p1, %r3, %r5;
	mov.f32 	%f27, 0f00000000;
	@%p1 bra 	$L__BB0_2;
	cvta.to.global.u64 	%rd3, %rd1;
	mul.wide.s32 	%rd4, %r3, 4;
	add.s64 	%rd5, %rd3, %rd4;
	ld.global.f32 	%f27, [%rd5];
$L__BB0_2:
	and.b32  	%r4, %r2, 31;
	mov.b32 	%r7, %f27;
	shfl.sync.down.b32	%r8|%p2, %r7, 16, 31, -1;
	mov.b32 	%f8, %r8;
	max.f32 	%f9, %f27, %f8;
	mov.b32 	%r9, %f9;
	shfl.sync.down.b32	%r10|%p3, %r9, 8, 31, -1;
	mov.b32 	%f10, %r10;
	max.f32 	%f11, %f9, %f10;
	mov.b32 	%r11, %f11;
	shfl.sync.down.b32	%r12|%p4, %r11, 4, 31, -1;
	mov.b32 	%f12, %r12;
	max.f32 	%f13, %f11, %f12;
	mov.b32 	%r13, %f13;
	shfl.sync.down.b32	%r14|%p5, %r13, 2, 31, -1;
	mov.b32 	%f14, %r14;
	max.f32 	%f15, %f13, %f14;
	mov.b32 	%r15, %f15;
	shfl.sync.down.b32	%r16|%p6, %r15, 1, 31, -1;
	mov.b32 	%f16, %r16;
	max.f32 	%f3, %f15, %f16;
	setp.ne.s32 	%p7, %r4, 0;
	@%p7 bra 	$L__BB0_4;
	shr.u32 	%r17, %r2, 3;
	mov.u32 	%r18, _ZZ12block_reduceILi128EEffE4smem;
	add.s32 	%r19, %r18, %r17;
	st.shared.f32 	[%r19], %f3;
$L__BB0_4:
	bar.sync 	0;
	setp.gt.u32 	%p8, %r4, 3;
	mov.f32 	%f28, 0f00000000;
	@%p8 bra 	$L__BB0_6;
	shl.b32 	%r20, %r4, 2;
	mov.u32 	%r21, _ZZ12block_reduceILi128EEffE4smem;
	add.s32 	%r22, %r21, %r20;
	ld.shared.f32 	%f28, [%r22];
$L__BB0_6:
	mov.b32 	%r23, %f28;
	shfl.sync.down.b32	%r24|%p9, %r23, 16, 31, -1;
	mov.b32 	%f18, %r24;
	max.f32 	%f19, %f28, %f18;
	mov.b32 	%r25, %f19;
	shfl.sync.down.b32	%r26|%p10, %r25, 8, 31, -1;
	mov.b32 	%f20, %r26;
	max.f32 	%f21, %f19, %f20;
	mov.b32 	%r27, %f21;
	shfl.sync.down.b32	%r28|%p11, %r27, 4, 31, -1;
	mov.b32 	%f22, %r28;
	max.f32 	%f23, %f21, %f22;
	mov.b32 	%r29, %f23;
	shfl.sync.down.b32	%r30|%p12, %r29, 2, 31, -1;
	mov.b32 	%f24, %r30;
	max.f32 	%f25, %f23, %f24;
	mov.b32 	%r31, %f25;
	shfl.sync.down.b32	%r32|%p13, %r31, 1, 31, -1;
	mov.b32 	%f26, %r32;
	max.f32 	%f6, %f25, %f26;
	setp.ne.s32 	%p14, %r2, 0;
	@%p14 bra 	$L__BB0_8;
	cvta.to.global.u64 	%rd6, %rd2;
	mul.wide.u32 	%rd7, %r1, 4;
	add.s64 	%rd8, %rd6, %rd7;
	st.global.f32 	[%rd8], %f6;
$L__BB0_8:
	ret;

}


// ===== COMPILED SASS (sm_100) =====

	.target	sm_100

	.elftype	@"ET_EXEC"


//--------------------- .note.nv.tkinfo           --------------------------
	.section	.note.nv.tkinfo,"",@"SHT_NOTE"
	.sectionflags	@"SHF_NOTE_NV_TKINFO"
	.tkinfo
        /*0018*/ 	.word	0x00000002
        /*0030*/ 	.string	""
        /*0030*/ 	.string	"ptxas"
        /*0030*/ 	.string	"Cuda compilation tools, release 13.0, V13.0.88"
        /*0030*/ 	.string	"Build cuda_13.0.r13.0/compiler.36424714_0"
        /*0030*/ 	.string	"-arch sm_100 -m 64 "



//--------------------- .note.nv.cuinfo           --------------------------
	.section	.note.nv.cuinfo,"",@"SHT_NOTE"
	.sectionflags	@"SHF_NOTE_NV_CUINFO"
        /*0018*/ 	.short	0x0002
        /*001a*/ 	.short	0x0064
        /*001c*/ 	.short	0x0082
	.zero		2


//--------------------- .nv.info                  --------------------------
	.section	.nv.info,"",@"SHT_CUDA_INFO"
	.align	4


	//----- nvinfo : EIATTR_REGCOUNT
	.align		4
        /*0000*/ 	.byte	0x04, 0x2f
        /*0002*/ 	.short	(.L_1 - .L_0)
	.align		4
.L_0:
        /*0004*/ 	.word	index@(_Z6reducePfS_i)
        /*0008*/ 	.word	0x00000010


	//----- nvinfo : EIATTR_FRAME_SIZE
	.align		4
.L_1:
        /*000c*/ 	.byte	0x04, 0x11
        /*000e*/ 	.short	(.L_3 - .L_2)
	.align		4
.L_2:
        /*0010*/ 	.word	index@(_Z6reducePfS_i)
        /*0014*/ 	.word	0x00000000


	//----- nvinfo : EIATTR_MIN_STACK_SIZE
	.align		4
.L_3:
        /*0018*/ 	.byte	0x04, 0x12
        /*001a*/ 	.short	(.L_5 - .L_4)
	.align		4
.L_4:
        /*001c*/ 	.word	index@(_Z6reducePfS_i)
        /*0020*/ 	.word	0x00000000
.L_5:


//--------------------- .nv.compat                --------------------------
	.section	.nv.compat,"",@"SHT_CUDA_COMPAT_INFO"
	.align	4
        /*0000*/ 	.byte	0x02, 0x09, 0x00, 0x00, 0x02, 0x02, 0x01, 0x00, 0x02, 0x05, 0x05, 0x00, 0x03, 0x07, 0x01, 0x01
        /*0010*/ 	.byte	0x02, 0x03, 0x00, 0x00, 0x02, 0x06, 0x01, 0x00, 0x04, 0x0b, 0x08, 0x00, 0x09, 0x00, 0x00, 0x00
        /*0020*/ 	.byte	0x00, 0x00, 0x00, 0x00


//--------------------- .nv.info._Z6reducePfS_i   --------------------------
	.section	.nv.info._Z6reducePfS_i,"",@"SHT_CUDA_INFO"
	.sectionflags	@""
	.align	4


	//----- nvinfo : EIATTR_CUDA_API_VERSION
	.align		4
        /*0000*/ 	.byte	0x04, 0x37
        /*0002*/ 	.short	(.L_7 - .L_6)
.L_6:
        /*0004*/ 	.word	0x00000082


	//----- nvinfo : EIATTR_KPARAM_INFO
	.align		4
.L_7:
        /*0008*/ 	.byte	0x04, 0x17
        /*000a*/ 	.short	(.L_9 - .L_8)
.L_8:
        /*000c*/ 	.word	0x00000000
        /*0010*/ 	.short	0x0002
        /*0012*/ 	.short	0x0010
        /*0014*/ 	.byte	0x00, 0xf0, 0x11, 0x00


	//----- nvinfo : EIATTR_KPARAM_INFO
	.align		4
.L_9:
        /*0018*/ 	.byte	0x04, 0x17
        /*001a*/ 	.short	(.L_11 - .L_10)
.L_10:
        /*001c*/ 	.word	0x00000000
        /*0020*/ 	.short	0x0001
        /*0022*/ 	.short	0x0008
        /*0024*/ 	.byte	0x00, 0xf5, 0x21, 0x00


	//----- nvinfo : EIATTR_KPARAM_INFO
	.align		4
.L_11:
        /*0028*/ 	.byte	0x04, 0x17
        /*002a*/ 	.short	(.L_13 - .L_12)
.L_12:
        /*002c*/ 	.word	0x00000000
        /*0030*/ 	.short	0x0000
        /*0032*/ 	.short	0x0000
        /*0034*/ 	.byte	0x00, 0xf5, 0x21, 0x00


	//----- nvinfo : EIATTR_SPARSE_MMA_MASK
	.align		4
.L_13:
        /*0038*/ 	.byte	0x03, 0x50
        /*003a*/ 	.short	0x0000


	//----- nvinfo : EIATTR_MAXREG_COUNT
	.align		4
        /*003c*/ 	.byte	0x03, 0x1b
        /*003e*/ 	.short	0x00ff


	//----- nvinfo : EIATTR_NUM_BARRIERS
	.align		4
        /*0040*/ 	.byte	0x02, 0x4c
        /*0042*/ 	.byte	0x01
	.zero		1


	//----- nvinfo : EIATTR_MERCURY_ISA_VERSION
	.align		4
        /*0044*/ 	.byte	0x03, 0x5f
        /*0046*/ 	.short	0x0101


	//----- nvinfo : EIATTR_COOP_GROUP_MASK_REGIDS
	.align		4
        /*0048*/ 	.byte	0x04, 0x29
        /*004a*/ 	.short	(.L_15 - .L_14)


	//   ....[0]....
.L_14:
        /*004c*/ 	.word	0xffffffff


	//   ....[1]....
        /*0050*/ 	.word	0xffffffff


	//   ....[2]....
        /*0054*/ 	.word	0xffffffff


	//   ....[3]....
        /*0058*/ 	.word	0xffffffff


	//   ....[4]....
        /*005c*/ 	.word	0xffffffff


	//   ....[5]....
        /*0060*/ 	.word	0xffffffff


	//   ....[6]....
        /*0064*/ 	.word	0xffffffff


	//   ....[7]....
        /*0068*/ 	.word	0xffffffff


	//   ....[8]....
        /*006c*/ 	.word	0xffffffff


	//   ....[9]....
        /*0070*/ 	.word	0xffffffff


	//----- nvinfo : EIATTR_COOP_GROUP_INSTR_OFFSETS
	.align		4
.L_15:
        /*0074*/ 	.byte	0x04, 0x28
        /*0076*/ 	.short	(.L_17 - .L_16)


	//   ....[0]....
.L_16:
        /*0078*/ 	.word	0x000000c0


	//   ....[1]....
        /*007c*/ 	.word	0x000000e0


	//   ....[2]....
        /*0080*/ 	.word	0x00000110


	//   ....[3]....
        /*0084*/ 	.word	0x00000180


	//   ....[4]....
        /*0088*/ 	.word	0x000001f0


	//   ....[5]....
        /*008c*/ 	.word	0x00000250


	//   ....[6]....
        /*0090*/ 	.word	0x00000270


	//   ....[7]....
        /*0094*/ 	.word	0x00000290


	//   ....[8]....
        /*0098*/ 	.word	0x000002b0


	//   ....[9]....
        /*009c*/ 	.word	0x000002d0


	//----- nvinfo : EIATTR_VRC_CTA_INIT_COUNT
	.align		4
.L_17:
        /*00a0*/ 	.byte	0x02, 0x4a
	.zero		1
	.zero		1


	//----- nvinfo : EIATTR_EXIT_INSTR_OFFSETS
	.align		4
        /*00a4*/ 	.byte	0x04, 0x1c
        /*00a6*/ 	.short	(.L_19 - .L_18)


	//   ....[0]....
.L_18:
        /*00a8*/ 	.word	0x000002e0


	//   ....[1]....
        /*00ac*/ 	.word	0x00000330


	//----- nvinfo : EIATTR_CBANK_PARAM_SIZE
	.align		4
.L_19:
        /*00b0*/ 	.byte	0x03, 0x19
        /*00b2*/ 	.short	0x0014


	//----- nvinfo : EIATTR_PARAM_CBANK
	.align		4
        /*00b4*/ 	.byte	0x04, 0x0a
        /*00b6*/ 	.short	(.L_21 - .L_20)
	.align		4
.L_20:
        /*00b8*/ 	.word	index@(.nv.constant0._Z6reducePfS_i)
        /*00bc*/ 	.short	0x0380
        /*00be*/ 	.short	0x0014


	//----- nvinfo : EIATTR_SW_WAR
	.align		4
.L_21:
        /*00c0*/ 	.byte	0x04, 0x36
        /*00c2*/ 	.short	(.L_23 - .L_22)
.L_22:
        /*00c4*/ 	.word	0x00000008
.L_23:


//--------------------- .nv.callgraph             --------------------------
	.section	.nv.callgraph,"",@"SHT_CUDA_CALLGRAPH"
	.align	4
	.sectionentsize	8
	.align		4
        /*0000*/ 	.word	0x00000000
	.align		4
        /*0004*/ 	.word	0xffffffff
	.align		4
        /*0008*/ 	.word	0x00000000
	.align		4
        /*000c*/ 	.word	0xfffffffe
	.align		4
        /*0010*/ 	.word	0x00000000
	.align		4
        /*0014*/ 	.word	0xfffffffd
	.align		4
        /*0018*/ 	.word	0x00000000
	.align		4
        /*001c*/ 	.word	0xfffffffc


//--------------------- .text._Z6reducePfS_i      --------------------------
	.section	.text._Z6reducePfS_i,"ax",@progbits
	.align	128
        .global         _Z6reducePfS_i
        .type           _Z6reducePfS_i,@function
        .size           _Z6reducePfS_i,(.L_x_1 - _Z6reducePfS_i)
        .other          _Z6reducePfS_i,@"STO_CUDA_ENTRY STV_DEFAULT"
_Z6reducePfS_i:
.text._Z6reducePfS_i:
[----:B------:R-:W-:Y:S01]  /*0000*/  LDC R1, c[0x0][0x37c] ;  /* 0x0000df00ff017b82 */ /* 0x000fe20000000800 */
[----:B------:R-:W0:Y:S01]  /*0010*/  S2R R0, SR_CTAID.X ;  /* 0x0000000000007919 */ /* 0x000e220000002500 */
[----:B------:R-:W0:Y:S01]  /*0020*/  LDCU UR4, c[0x0][0x360] ;  /* 0x00006c00ff0477ac */ /* 0x000e220008000800 */
[----:B------:R-:W-:Y:S01]  /*0030*/  IMAD.MOV.U32 R2, RZ, RZ, RZ ;  /* 0x000000ffff027224 */ /* 0x000fe200078e00ff */
[----:B------:R-:W0:Y:S01]  /*0040*/  S2R R3, SR_TID.X ;  /* 0x0000000000037919 */ /* 0x000e220000002100 */
[----:B------:R-:W1:Y:S01]  /*0050*/  LDCU UR5, c[0x0][0x390] ;  /* 0x00007200ff0577ac */ /* 0x000e620008000800 */
[----:B0-----:R-:W-:-:S05]  /*0060*/  IMAD R7, R0, UR4, R3 ;  /* 0x0000000400077c24 */ /* 0x001fca000f8e0203 */
[----:B-1----:R-:W-:Y:S01]  /*0070*/  ISETP.GE.AND P0, PT, R7, UR5, PT ;  /* 0x0000000507007c0c */ /* 0x002fe2000bf06270 */
[----:B------:R-:W0:-:S12]  /*0080*/  LDCU.64 UR4, c[0x0][0x358] ;  /* 0x00006b00ff0477ac */ /* 0x000e180008000a00 */
[----:B------:R-:W1:Y:S02]  /*0090*/  @!P0 LDC.64 R4, c[0x0][0x380] ;  /* 0x0000e000ff048b82 */ /* 0x000e640000000a00 */
[----:B-1----:R-:W-:-:S05]  /*00a0*/  @!P0 IMAD.WIDE R4, R7, 0x4, R4 ;  /* 0x0000000407048825 */ /* 0x002fca00078e0204 */
[----:B0-----:R-:W2:Y:S04]  /*00b0*/  @!P0 LDG.E R2, desc[UR4][R4.64] ;  /* 0x0000000404028981 */ /* 0x001ea8000c1e1900 */
[----:B--2---:R-:W0:Y:S02]  /*00c0*/  SHFL.DOWN PT, R7, R2, 0x10, 0x1f ;  /* 0x0a001f0002077f89 */ /* 0x004e2400000e0000 */
[----:B0-----:R-:W-:-:S05]  /*00d0*/  FMNMX R7, R7, R2, !PT ;  /* 0x0000000207077209 */ /* 0x001fca0007800000 */
[----:B------:R-:W0:Y:S02]  /*00e0*/  SHFL.DOWN PT, R6, R7, 0x8, 0x1f ;  /* 0x09001f0007067f89 */ /* 0x000e2400000e0000 */
[----:B0-----:R-:W-:Y:S02]  /*00f0*/  FMNMX R8, R7, R6, !PT ;  /* 0x0000000607087209 */ /* 0x001fe40007800000 */
[----:B------:R-:W-:-:S03]  /*0100*/  LOP3.LUT P0, R6, R3, 0x1f, RZ, 0xc0, !PT ;  /* 0x0000001f03067812 */ /* 0x000fc6000780c0ff */
[----:B------:R-:W0:Y:S01]  /*0110*/  SHFL.DOWN PT, R9, R8, 0x4, 0x1f ;  /* 0x08801f0008097f89 */ /* 0x000e2200000e0000 */
[----:B------:R-:W-:-:S09]  /*0120*/  ISETP.GT.U32.AND P1, PT, R6, 0x3, PT ;  /* 0x000000030600780c */ /* 0x000fd20003f24070 */
[----:B------:R-:W1:Y:S01]  /*0130*/  @!P0 S2R R11, SR_CgaCtaId ;  /* 0x00000000000b8919 */ /* 0x000e620000008800 */
[----:B------:R-:W-:-:S03]  /*0140*/  @!P0 MOV R2, 0x400 ;  /* 0x0000040000028802 */ /* 0x000fc60000000f00 */
[----:B------:R-:W2:Y:S01]  /*0150*/  @!P1 S2R R13, SR_CgaCtaId ;  /* 0x00000000000d9919 */ /* 0x000ea20000008800 */
[----:B------:R-:W-:Y:S02]  /*0160*/  @!P1 MOV R4, 0x400 ;  /* 0x0000040000049802 */ /* 0x000fe40000000f00 */
[----:B0-----:R-:W-:-:S05]  /*0170*/  FMNMX R9, R8, R9, !PT ;  /* 0x0000000908097209 */ /* 0x001fca0007800000 */
[----:B------:R-:W0:Y:S01]  /*0180*/  SHFL.DOWN PT, R10, R9, 0x2, 0x1f ;  /* 0x08401f00090a7f89 */ /* 0x000e2200000e0000 */
[----:B-1----:R-:W-:-:S04]  /*0190*/  @!P0 LEA R2, R11, R2, 0x18 ;  /* 0x000000020b028211 */ /* 0x002fc800078ec0ff */
[----:B------:R-:W-:Y:S02]  /*01a0*/  @!P0 LEA.HI R2, R3, R2, RZ, 0x1d ;  /* 0x0000000203028211 */ /* 0x000fe400078fe8ff */
[----:B--2---:R-:W-:Y:S01]  /*01b0*/  @!P1 LEA R13, R13, R4, 0x18 ;  /* 0x000000040d0d9211 */ /* 0x004fe200078ec0ff */
[----:B------:R-:W-:Y:S01]  /*01c0*/  IMAD.MOV.U32 R4, RZ, RZ, RZ ;  /* 0x000000ffff047224 */ /* 0x000fe200078e00ff */
[----:B0-----:R-:W-:-:S03]  /*01d0*/  FMNMX R10, R9, R10, !PT ;  /* 0x0000000a090a7209 */ /* 0x001fc60007800000 */
[----:B------:R-:W-:Y:S02]  /*01e0*/  @!P1 IMAD R6, R6, 0x4, R13 ;  /* 0x0000000406069824 */ /* 0x000fe400078e020d */
[----:B------:R-:W0:Y:S02]  /*01f0*/  SHFL.DOWN PT, R5, R10, 0x1, 0x1f ;  /* 0x08201f000a057f89 */ /* 0x000e2400000e0000 */
[----:B0-----:R-:W-:-:S05]  /*0200*/  FMNMX R9, R10, R5, !PT ;  /* 0x000000050a097209 */ /* 0x001fca0007800000 */
[----:B------:R-:W-:Y:S01]  /*0210*/  @!P0 STS [R2], R9 ;  /* 0x0000000902008388 */ /* 0x000fe20000000800 */
[----:B------:R-:W-:Y:S01]  /*0220*/  BAR.SYNC.DEFER_BLOCKING 0x0 ;  /* 0x0000000000007b1d */ /* 0x000fe20000010000 */
[----:B------:R-:W-:-:S05]  /*0230*/  ISETP.NE.AND P0, PT, R3, RZ, PT ;  /* 0x000000ff0300720c */ /* 0x000fca0003f05270 */
[----:B------:R-:W0:Y:S04]  /*0240*/  @!P1 LDS R4, [R6] ;  /* 0x0000000006049984 */ /* 0x000e280000000800 */
[----:B0-----:R-:W0:Y:S02]  /*0250*/  SHFL.DOWN PT, R5, R4, 0x10, 0x1f ;  /* 0x0a001f0004057f89 */ /* 0x001e2400000e0000 */
[----:B0-----:R-:W-:-:S05]  /*0260*/  FMNMX R5, R5, R4, !PT ;  /* 0x0000000405057209 */ /* 0x001fca0007800000 */
[----:B------:R-:W0:Y:S02]  /*0270*/  SHFL.DOWN PT, R8, R5, 0x8, 0x1f ;  /* 0x09001f0005087f89 */ /* 0x000e2400000e0000 */
[----:B0-----:R-:W-:-:S05]  /*0280*/  FMNMX R8, R5, R8, !PT ;  /* 0x0000000805087209 */ /* 0x001fca0007800000 */
[----:B------:R-:W0:Y:S02]  /*0290*/  SHFL.DOWN PT, R7, R8, 0x4, 0x1f ;  /* 0x08801f0008077f89 */ /* 0x000e2400000e0000 */
[----:B0-----:R-:W-:-:S05]  /*02a0*/  FMNMX R7, R8, R7, !PT ;  /* 0x0000000708077209 */ /* 0x001fca0007800000 */
[----:B------:R-:W0:Y:S02]  /*02b0*/  SHFL.DOWN PT, R10, R7, 0x2, 0x1f ;  /* 0x08401f00070a7f89 */ /* 0x000e2400000e0000 */
[----:B0-----:R-:W-:-:S05]  /*02c0*/  FMNMX R10, R7, R10, !PT ;  /* 0x0000000a070a7209 */ /* 0x001fca0007800000 */
[----:B------:R0:W1:Y:S01]  /*02d0*/  SHFL.DOWN PT, R9, R10, 0x1, 0x1f ;  /* 0x08201f000a097f89 */ /* 0x00006200000e0000 */
[----:B------:R-:W-:Y:S05]  /*02e0*/  @P0 EXIT ;  /* 0x000000000000094d */ /* 0x000fea0003800000 */
[----:B------:R-:W2:Y:S01]  /*02f0*/  LDC.64 R2, c[0x0][0x388] ;  /* 0x0000e200ff027b82 */ /* 0x000ea20000000a00 */
[----:B-1----:R-:W-:Y:S01]  /*0300*/  FMNMX R9, R10, R9, !PT ;  /* 0x000000090a097209 */ /* 0x002fe20007800000 */
[----:B--2---:R-:W-:-:S05]  /*0310*/  IMAD.WIDE.U32 R2, R0, 0x4, R2 ;  /* 0x0000000400027825 */ /* 0x004fca00078e0002 */
[----:B------:R-:W-:Y:S01]  /*0320*/  STG.E desc[UR4][R2.64], R9 ;  /* 0x0000000902007986 */ /* 0x000fe2000c101904 */
[----:B------:R-:W-:Y:S05]  /*0330*/  EXIT ;  /* 0x000000000000794d */ /* 0x000fea0003800000 */
.L_x_0:
[----:B------:R-:W-:-:S00]  /*0340*/  BRA `(.L_x_0) ;  /* 0xfffffffc00fc7947 */ /* 0x000fc0000383ffff */
[----:B------:R-:W-:-:S00]  /*0350*/  NOP ;  /* 0x0000000000007918 */ /* 0x000fc00000000000 */
        /* <DEDUP_REMOVED lines=10> */
.L_x_1:


//--------------------- .nv.shared._Z6reducePfS_i --------------------------
	.section	.nv.shared._Z6reducePfS_i,"aw",@nobits
	.sectionflags	@""
	.align	4
.nv.shared._Z6reducePfS_i:
	.zero		1040


//--------------------- .nv.shared.reserved.0     --------------------------
	.section	.nv.shared.reserved.0,"aw",@nobits
	.weak		__nv_reservedSMEM_offset_0_alias
	.size		__nv_reservedSMEM_offset_0_alias, 0, 64
	.other		__nv_reservedSMEM_offset_0_alias,@"STO_CUDA_RESERVED_SHARED STV_DEFAULT"
__nv_reservedSMEM_offset_0_alias:
	.zero		0
	.zero		64


//--------------------- .nv.constant0._Z6reducePfS_i --------------------------
	.section	.nv.constant0._Z6reducePfS_i,"a",@progbits
	.sectionflags	@""
	.align	4
.nv.constant0._Z6reducePfS_i:
	.zero		916


//--------------------- SYMBOLS --------------------------

	.type		.nv.reservedSmem.offset0,@object
	.size		.nv.reservedSmem.offset0,0x4
	.type		.nv.reservedSmem.cap,@object
	.size		.nv.reservedSmem.cap,0x4
